//
// Generated by NVIDIA NVVM Compiler
//
// Compiler Build ID: CL-36424714
// Cuda compilation tools, release 13.0, V13.0.88
// Based on NVVM 20.0.0
//

.version 9.0
.target sm_100
.address_size 64

	// .globl	_Z14matrixMultiplyPfS_S_i

.visible .entry _Z14matrixMultiplyPfS_S_i(
	.param .u64 .ptr .align 1 _Z14matrixMultiplyPfS_S_i_param_0,
	.param .u64 .ptr .align 1 _Z14matrixMultiplyPfS_S_i_param_1,
	.param .u64 .ptr .align 1 _Z14matrixMultiplyPfS_S_i_param_2,
	.param .u32 _Z14matrixMultiplyPfS_S_i_param_3
)
{
	.reg .pred 	%p<10>;
	.reg .b32 	%r<40>;
	.reg .b32 	%f<67>;
	.reg .b64 	%rd<67>;

	ld.param.u64 	%rd14, [_Z14matrixMultiplyPfS_S_i_param_0];
	ld.param.u64 	%rd15, [_Z14matrixMultiplyPfS_S_i_param_1];
	ld.param.u32 	%r18, [_Z14matrixMultiplyPfS_S_i_param_3];
	cvta.to.global.u64 	%rd1, %rd15;
	cvta.to.global.u64 	%rd2, %rd14;
	mov.u32 	%r19, %ctaid.y;
	mov.u32 	%r20, %ntid.y;
	mov.u32 	%r21, %tid.y;
	mad.lo.s32 	%r1, %r19, %r20, %r21;
	mov.u32 	%r22, %ctaid.x;
	mov.u32 	%r23, %ntid.x;
	mov.u32 	%r24, %tid.x;
	mad.lo.s32 	%r2, %r22, %r23, %r24;
	max.s32 	%r25, %r1, %r2;
	setp.ge.s32 	%p1, %r25, %r18;
	@%p1 bra 	$L__BB0_13;
	mul.lo.s32 	%r3, %r18, %r1;
	and.b32  	%r4, %r18, 7;
	setp.lt.u32 	%p2, %r18, 8;
	mov.f32 	%f66, 0f00000000;
	mov.b32 	%r38, 0;
	@%p2 bra 	$L__BB0_4;
	and.b32  	%r38, %r18, 2147483640;
	neg.s32 	%r36, %r38;
	mul.wide.s32 	%rd16, %r18, 4;
	add.s64 	%rd3, %rd1, %rd16;
	shl.b32 	%r7, %r18, 3;
	mul.wide.s32 	%rd17, %r18, 8;
	add.s64 	%rd4, %rd1, %rd17;
	mul.wide.s32 	%rd18, %r18, 12;
	add.s64 	%rd5, %rd1, %rd18;
	mul.wide.s32 	%rd19, %r18, 16;
	add.s64 	%rd6, %rd1, %rd19;
	mul.wide.s32 	%rd20, %r18, 20;
	add.s64 	%rd7, %rd1, %rd20;
	mul.wide.s32 	%rd21, %r18, 24;
	add.s64 	%rd8, %rd1, %rd21;
	mul.wide.s32 	%rd22, %r18, 28;
	add.s64 	%rd9, %rd1, %rd22;
	mul.wide.u32 	%rd23, %r3, 4;
	add.s64 	%rd24, %rd23, %rd2;
	add.s64 	%rd66, %rd24, 16;
	mov.f32 	%f66, 0f00000000;
	mov.u32 	%r35, %r2;
$L__BB0_3:
	.pragma "nounroll";
	mul.wide.s32 	%rd25, %r35, 4;
	add.s64 	%rd26, %rd3, %rd25;
	add.s64 	%rd27, %rd4, %rd25;
	add.s64 	%rd28, %rd5, %rd25;
	add.s64 	%rd29, %rd6, %rd25;
	add.s64 	%rd30, %rd7, %rd25;
	add.s64 	%rd31, %rd8, %rd25;
	add.s64 	%rd32, %rd9, %rd25;
	add.s64 	%rd33, %rd1, %rd25;
	ld.global.f32 	%f16, [%rd66+-16];
	ld.global.f32 	%f17, [%rd33];
	fma.rn.f32 	%f18, %f16, %f17, %f66;
	ld.global.f32 	%f19, [%rd66+-12];
	ld.global.f32 	%f20, [%rd26];
	fma.rn.f32 	%f21, %f19, %f20, %f18;
	ld.global.f32 	%f22, [%rd66+-8];
	ld.global.f32 	%f23, [%rd27];
	fma.rn.f32 	%f24, %f22, %f23, %f21;
	ld.global.f32 	%f25, [%rd66+-4];
	ld.global.f32 	%f26, [%rd28];
	fma.rn.f32 	%f27, %f25, %f26, %f24;
	ld.global.f32 	%f28, [%rd66];
	ld.global.f32 	%f29, [%rd29];
	fma.rn.f32 	%f30, %f28, %f29, %f27;
	ld.global.f32 	%f31, [%rd66+4];
	ld.global.f32 	%f32, [%rd30];
	fma.rn.f32 	%f33, %f31, %f32, %f30;
	ld.global.f32 	%f34, [%rd66+8];
	ld.global.f32 	%f35, [%rd31];
	fma.rn.f32 	%f36, %f34, %f35, %f33;
	ld.global.f32 	%f37, [%rd66+12];
	ld.global.f32 	%f38, [%rd32];
	fma.rn.f32 	%f66, %f37, %f38, %f36;
	add.s32 	%r36, %r36, 8;
	add.s32 	%r35, %r35, %r7;
	add.s64 	%rd66, %rd66, 32;
	setp.ne.s32 	%p3, %r36, 0;
	@%p3 bra 	$L__BB0_3;
$L__BB0_4:
	setp.eq.s32 	%p4, %r4, 0;
	@%p4 bra 	$L__BB0_12;
	and.b32  	%r13, %r18, 3;
	setp.lt.u32 	%p5, %r4, 4;
	@%p5 bra 	$L__BB0_7;
	add.s32 	%r27, %r38, %r3;
	mul.wide.u32 	%rd34, %r27, 4;
	add.s64 	%rd35, %rd2, %rd34;
	ld.global.f32 	%f40, [%rd35];
	mad.lo.s32 	%r28, %r38, %r18, %r2;
	mul.wide.s32 	%rd36, %r28, 4;
	add.s64 	%rd37, %rd1, %rd36;
	ld.global.f32 	%f41, [%rd37];
	fma.rn.f32 	%f42, %f40, %f41, %f66;
	cvt.u64.u32 	%rd38, %r3;
	cvt.u64.u32 	%rd39, %r38;
	add.s64 	%rd40, %rd39, %rd38;
	shl.b64 	%rd41, %rd40, 2;
	add.s64 	%rd42, %rd2, %rd41;
	ld.global.f32 	%f43, [%rd42+4];
	mul.wide.s32 	%rd43, %r18, 4;
	add.s64 	%rd44, %rd37, %rd43;
	ld.global.f32 	%f44, [%rd44];
	fma.rn.f32 	%f45, %f43, %f44, %f42;
	ld.global.f32 	%f46, [%rd42+8];
	add.s64 	%rd45, %rd44, %rd43;
	ld.global.f32 	%f47, [%rd45];
	fma.rn.f32 	%f48, %f46, %f47, %f45;
	ld.global.f32 	%f49, [%rd42+12];
	add.s64 	%rd46, %rd45, %rd43;
	ld.global.f32 	%f50, [%rd46];
	fma.rn.f32 	%f66, %f49, %f50, %f48;
	add.s32 	%r38, %r38, 4;
$L__BB0_7:
	setp.eq.s32 	%p6, %r13, 0;
	@%p6 bra 	$L__BB0_12;
	setp.eq.s32 	%p7, %r13, 1;
	@%p7 bra 	$L__BB0_10;
	add.s32 	%r29, %r38, %r3;
	mul.wide.u32 	%rd47, %r29, 4;
	add.s64 	%rd48, %rd2, %rd47;
	ld.global.f32 	%f52, [%rd48];
	mad.lo.s32 	%r30, %r38, %r18, %r2;
	mul.wide.s32 	%rd49, %r30, 4;
	add.s64 	%rd50, %rd1, %rd49;
	ld.global.f32 	%f53, [%rd50];
	fma.rn.f32 	%f54, %f52, %f53, %f66;
	cvt.u64.u32 	%rd51, %r3;
	cvt.u64.u32 	%rd52, %r38;
	add.s64 	%rd53, %rd52, %rd51;
	shl.b64 	%rd54, %rd53, 2;
	add.s64 	%rd55, %rd2, %rd54;
	ld.global.f32 	%f55, [%rd55+4];
	mul.wide.s32 	%rd56, %r18, 4;
	add.s64 	%rd57, %rd50, %rd56;
	ld.global.f32 	%f56, [%rd57];
	fma.rn.f32 	%f66, %f55, %f56, %f54;
	add.s32 	%r38, %r38, 2;
$L__BB0_10:
	and.b32  	%r31, %r18, 1;
	setp.eq.b32 	%p8, %r31, 1;
	not.pred 	%p9, %p8;
	@%p9 bra 	$L__BB0_12;
	add.s32 	%r32, %r38, %r3;
	mul.wide.u32 	%rd58, %r32, 4;
	add.s64 	%rd59, %rd2, %rd58;
	ld.global.f32 	%f57, [%rd59];
	mad.lo.s32 	%r33, %r38, %r18, %r2;
	mul.wide.s32 	%rd60, %r33, 4;
	add.s64 	%rd61, %rd1, %rd60;
	ld.global.f32 	%f58, [%rd61];
	fma.rn.f32 	%f66, %f57, %f58, %f66;
$L__BB0_12:
	ld.param.u64 	%rd65, [_Z14matrixMultiplyPfS_S_i_param_2];
	add.s32 	%r34, %r3, %r2;
	cvta.to.global.u64 	%rd62, %rd65;
	mul.wide.s32 	%rd63, %r34, 4;
	add.s64 	%rd64, %rd62, %rd63;
	st.global.f32 	[%rd64], %f66;
$L__BB0_13:
	ret;

}
	// .globl	_Z20matrixMultiplySlicedPfS_S_i4dim3
.visible .entry _Z20matrixMultiplySlicedPfS_S_i4dim3(
	.param .u64 .ptr .align 1 _Z20matrixMultiplySlicedPfS_S_i4dim3_param_0,
	.param .u64 .ptr .align 1 _Z20matrixMultiplySlicedPfS_S_i4dim3_param_1,
	.param .u64 .ptr .align 1 _Z20matrixMultiplySlicedPfS_S_i4dim3_param_2,
	.param .u32 _Z20matrixMultiplySlicedPfS_S_i4dim3_param_3,
	.param .align 4 .b8 _Z20matrixMultiplySlicedPfS_S_i4dim3_param_4[12]
)
{
	.reg .pred 	%p<11>;
	.reg .b32 	%r<48>;
	.reg .b32 	%f<68>;
	.reg .b64 	%rd<53>;

	ld.param.u32 	%r20, [_Z20matrixMultiplySlicedPfS_S_i4dim3_param_4+4];
	ld.param.u32 	%r21, [_Z20matrixMultiplySlicedPfS_S_i4dim3_param_4];
	ld.param.u64 	%rd11, [_Z20matrixMultiplySlicedPfS_S_i4dim3_param_0];
	ld.param.u64 	%rd12, [_Z20matrixMultiplySlicedPfS_S_i4dim3_param_1];
	ld.param.u32 	%r19, [_Z20matrixMultiplySlicedPfS_S_i4dim3_param_3];
	cvta.to.global.u64 	%rd1, %rd12;
	cvta.to.global.u64 	%rd2, %rd11;
	mov.u32 	%r22, %ctaid.x;
	add.s32 	%r23, %r21, %r22;
	mov.u32 	%r24, %ctaid.y;
	add.s32 	%r25, %r20, %r24;
	mov.u32 	%r26, %ntid.y;
	mov.u32 	%r27, %tid.y;
	mad.lo.s32 	%r1, %r25, %r26, %r27;
	mov.u32 	%r28, %ntid.x;
	mov.u32 	%r29, %tid.x;
	mad.lo.s32 	%r2, %r23, %r28, %r29;
	max.s32 	%r30, %r1, %r2;
	setp.ge.s32 	%p1, %r30, %r19;
	@%p1 bra 	$L__BB1_14;
	setp.lt.s32 	%p2, %r19, 1;
	mov.f32 	%f67, 0f00000000;
	@%p2 bra 	$L__BB1_13;
	mul.lo.s32 	%r3, %r1, %r19;
	and.b32  	%r4, %r19, 7;
	setp.lt.u32 	%p3, %r19, 8;
	mov.f32 	%f67, 0f00000000;
	mov.b32 	%r46, 0;
	@%p3 bra 	$L__BB1_5;
	and.b32  	%r32, %r19, 2147483640;
	neg.s32 	%r44, %r32;
	mul.wide.u32 	%rd13, %r19, 4;
	add.s64 	%rd3, %rd1, %rd13;
	mul.wide.u32 	%rd14, %r19, 8;
	add.s64 	%rd4, %rd1, %rd14;
	mul.wide.u32 	%rd15, %r19, 12;
	add.s64 	%rd5, %rd1, %rd15;
	mul.wide.u32 	%rd16, %r19, 16;
	add.s64 	%rd6, %rd1, %rd16;
	mul.wide.u32 	%rd17, %r19, 20;
	add.s64 	%rd7, %rd1, %rd17;
	mul.wide.u32 	%rd18, %r19, 24;
	add.s64 	%rd8, %rd1, %rd18;
	mul.wide.u32 	%rd19, %r19, 28;
	add.s64 	%rd9, %rd1, %rd19;
	mov.f32 	%f67, 0f00000000;
	mov.u32 	%r42, %r3;
	mov.u32 	%r43, %r2;
$L__BB1_4:
	.pragma "nounroll";
	and.b32  	%r46, %r19, 2147483640;
	mul.wide.s32 	%rd20, %r43, 4;
	add.s64 	%rd21, %rd3, %rd20;
	add.s64 	%rd22, %rd4, %rd20;
	add.s64 	%rd23, %rd5, %rd20;
	add.s64 	%rd24, %rd6, %rd20;
	add.s64 	%rd25, %rd7, %rd20;
	add.s64 	%rd26, %rd8, %rd20;
	add.s64 	%rd27, %rd9, %rd20;
	add.s64 	%rd28, %rd1, %rd20;
	mul.wide.s32 	%rd29, %r42, 4;
	add.s64 	%rd30, %rd2, %rd29;
	ld.global.f32 	%f17, [%rd30];
	ld.global.f32 	%f18, [%rd28];
	fma.rn.f32 	%f19, %f17, %f18, %f67;
	ld.global.f32 	%f20, [%rd30+4];
	ld.global.f32 	%f21, [%rd21];
	fma.rn.f32 	%f22, %f20, %f21, %f19;
	ld.global.f32 	%f23, [%rd30+8];
	ld.global.f32 	%f24, [%rd22];
	fma.rn.f32 	%f25, %f23, %f24, %f22;
	ld.global.f32 	%f26, [%rd30+12];
	ld.global.f32 	%f27, [%rd23];
	fma.rn.f32 	%f28, %f26, %f27, %f25;
	ld.global.f32 	%f29, [%rd30+16];
	ld.global.f32 	%f30, [%rd24];
	fma.rn.f32 	%f31, %f29, %f30, %f28;
	ld.global.f32 	%f32, [%rd30+20];
	ld.global.f32 	%f33, [%rd25];
	fma.rn.f32 	%f34, %f32, %f33, %f31;
	ld.global.f32 	%f35, [%rd30+24];
	ld.global.f32 	%f36, [%rd26];
	fma.rn.f32 	%f37, %f35, %f36, %f34;
	ld.global.f32 	%f38, [%rd30+28];
	ld.global.f32 	%f39, [%rd27];
	fma.rn.f32 	%f67, %f38, %f39, %f37;
	add.s32 	%r44, %r44, 8;
	shl.b32 	%r33, %r19, 3;
	add.s32 	%r43, %r43, %r33;
	add.s32 	%r42, %r42, 8;
	setp.ne.s32 	%p4, %r44, 0;
	@%p4 bra 	$L__BB1_4;
$L__BB1_5:
	setp.eq.s32 	%p5, %r4, 0;
	@%p5 bra 	$L__BB1_13;
	and.b32  	%r14, %r19, 3;
	setp.lt.u32 	%p6, %r4, 4;
	@%p6 bra 	$L__BB1_8;
	add.s32 	%r34, %r46, %r3;
	mul.wide.s32 	%rd31, %r34, 4;
	add.s64 	%rd32, %rd2, %rd31;
	ld.global.f32 	%f41, [%rd32];
	mad.lo.s32 	%r35, %r46, %r19, %r2;
	mul.wide.s32 	%rd33, %r35, 4;
	add.s64 	%rd34, %rd1, %rd33;
	ld.global.f32 	%f42, [%rd34];
	fma.rn.f32 	%f43, %f41, %f42, %f67;
	ld.global.f32 	%f44, [%rd32+4];
	mul.wide.u32 	%rd35, %r19, 4;
	add.s64 	%rd36, %rd34, %rd35;
	ld.global.f32 	%f45, [%rd36];
	fma.rn.f32 	%f46, %f44, %f45, %f43;
	ld.global.f32 	%f47, [%rd32+8];
	add.s64 	%rd37, %rd36, %rd35;
	ld.global.f32 	%f48, [%rd37];
	fma.rn.f32 	%f49, %f47, %f48, %f46;
	ld.global.f32 	%f50, [%rd32+12];
	add.s64 	%rd38, %rd37, %rd35;
	ld.global.f32 	%f51, [%rd38];
	fma.rn.f32 	%f67, %f50, %f51, %f49;
	add.s32 	%r46, %r46, 4;
$L__BB1_8:
	setp.eq.s32 	%p7, %r14, 0;
	@%p7 bra 	$L__BB1_13;
	setp.eq.s32 	%p8, %r14, 1;
	@%p8 bra 	$L__BB1_11;
	add.s32 	%r36, %r46, %r3;
	mul.wide.s32 	%rd39, %r36, 4;
	add.s64 	%rd40, %rd2, %rd39;
	ld.global.f32 	%f53, [%rd40];
	mad.lo.s32 	%r37, %r46, %r19, %r2;
	mul.wide.s32 	%rd41, %r37, 4;
	add.s64 	%rd42, %rd1, %rd41;
	ld.global.f32 	%f54, [%rd42];
	fma.rn.f32 	%f55, %f53, %f54, %f67;
	ld.global.f32 	%f56, [%rd40+4];
	mul.wide.u32 	%rd43, %r19, 4;
	add.s64 	%rd44, %rd42, %rd43;
	ld.global.f32 	%f57, [%rd44];
	fma.rn.f32 	%f67, %f56, %f57, %f55;
	add.s32 	%r46, %r46, 2;
$L__BB1_11:
	and.b32  	%r38, %r19, 1;
	setp.eq.b32 	%p9, %r38, 1;
	not.pred 	%p10, %p9;
	@%p10 bra 	$L__BB1_13;
	add.s32 	%r39, %r46, %r3;
	mul.wide.s32 	%rd45, %r39, 4;
	add.s64 	%rd46, %rd2, %rd45;
	ld.global.f32 	%f58, [%rd46];
	mad.lo.s32 	%r40, %r46, %r19, %r2;
	mul.wide.s32 	%rd47, %r40, 4;
	add.s64 	%rd48, %rd1, %rd47;
	ld.global.f32 	%f59, [%rd48];
	fma.rn.f32 	%f67, %f58, %f59, %f67;
$L__BB1_13:
	ld.param.u64 	%rd52, [_Z20matrixMultiplySlicedPfS_S_i4dim3_param_2];
	mad.lo.s32 	%r41, %r1, %r19, %r2;
	cvta.to.global.u64 	%rd49, %rd52;
	mul.wide.s32 	%rd50, %r41, 4;
	add.s64 	%rd51, %rd49, %rd50;
	st.global.f32 	[%rd51], %f67;
$L__BB1_14:
	ret;

}


// ===== COMPILED SASS (sm_100) =====

	.target	sm_100

	.elftype	@"ET_EXEC"


//--------------------- .note.nv.tkinfo           --------------------------
	.section	.note.nv.tkinfo,"",@"SHT_NOTE"
	.sectionflags	@"SHF_NOTE_NV_TKINFO"
	.tkinfo
        /*0018*/ 	.word	0x00000002
        /*0030*/ 	.string	""
        /*0030*/ 	.string	"ptxas"
        /*0030*/ 	.string	"Cuda compilation tools, release 13.0, V13.0.88"
        /*0030*/ 	.string	"Build cuda_13.0.r13.0/compiler.36424714_0"
        /*0030*/ 	.string	"-arch sm_100 -m 64 "



//--------------------- .note.nv.cuinfo           --------------------------
	.section	.note.nv.cuinfo,"",@"SHT_NOTE"
	.sectionflags	@"SHF_NOTE_NV_CUINFO"
        /*0018*/ 	.short	0x0002
        /*001a*/ 	.short	0x0064
        /*001c*/ 	.short	0x0082
	.zero		2


//--------------------- .nv.info                  --------------------------
	.section	.nv.info,"",@"SHT_CUDA_INFO"
	.align	4


	//----- nvinfo : EIATTR_REGCOUNT
	.align		4
        /*0000*/ 	.byte	0x04, 0x2f
        /*0002*/ 	.short	(.L_1 - .L_0)
	.align		4
.L_0:
        /*0004*/ 	.word	index@(_Z14matrixMultiplyPfS_S_i)
        /*0008*/ 	.word	0x0000001e


	//----- nvinfo : EIATTR_FRAME_SIZE
	.align		4
.L_1:
        /*000c*/ 	.byte	0x04, 0x11
        /*000e*/ 	.short	(.L_3 - .L_2)
	.align		4
.L_2:
        /*0010*/ 	.word	index@(_Z14matrixMultiplyPfS_S_i)
        /*0014*/ 	.word	0x00000000


	//----- nvinfo : EIATTR_REGCOUNT
	.align		4
.L_3:
        /*0018*/ 	.byte	0x04, 0x2f
        /*001a*/ 	.short	(.L_5 - .L_4)
	.align		4
.L_4:
        /*001c*/ 	.word	index@(_Z20matrixMultiplySlicedPfS_S_i4dim3)
        /*0020*/ 	.word	0x0000001f


	//----- nvinfo : EIATTR_FRAME_SIZE
	.align		4
.L_5:
        /*0024*/ 	.byte	0x04, 0x11
        /*0026*/ 	.short	(.L_7 - .L_6)
	.align		4
.L_6:
        /*0028*/ 	.word	index@(_Z20matrixMultiplySlicedPfS_S_i4dim3)
        /*002c*/ 	.word	0x00000000


	//----- nvinfo : EIATTR_MIN_STACK_SIZE
	.align		4
.L_7:
        /*0030*/ 	.byte	0x04, 0x12
        /*0032*/ 	.short	(.L_9 - .L_8)
	.align		4
.L_8:
        /*0034*/ 	.word	index@(_Z20matrixMultiplySlicedPfS_S_i4dim3)
        /*0038*/ 	.word	0x00000000


	//----- nvinfo : EIATTR_MIN_STACK_SIZE
	.align		4
.L_9:
        /*003c*/ 	.byte	0x04, 0x12
        /*003e*/ 	.short	(.L_11 - .L_10)
	.align		4
.L_10:
        /*0040*/ 	.word	index@(_Z14matrixMultiplyPfS_S_i)
        /*0044*/ 	.word	0x00000000
.L_11:


//--------------------- .nv.compat                --------------------------
	.section	.nv.compat,"",@"SHT_CUDA_COMPAT_INFO"
	.align	4
        /*0000*/ 	.byte	0x02, 0x09, 0x00, 0x00, 0x02, 0x02, 0x01, 0x00, 0x02, 0x05, 0x05, 0x00, 0x03, 0x07, 0x01, 0x01
        /*0010*/ 	.byte	0x02, 0x03, 0x00, 0x00, 0x02, 0x06, 0x01, 0x00, 0x04, 0x0b, 0x08, 0x00, 0x09, 0x00, 0x00, 0x00
        /*0020*/ 	.byte	0x00, 0x00, 0x00, 0x00


//--------------------- .nv.info._Z20matrixMultiplySlicedPfS_S_i4dim3 --------------------------
	.section	.nv.info._Z20matrixMultiplySlicedPfS_S_i4dim3,"",@"SHT_CUDA_INFO"
	.sectionflags	@""
	.align	4


	//----- nvinfo : EIATTR_CUDA_API_VERSION
	.align		4
        /*0000*/ 	.byte	0x04, 0x37
        /*0002*/ 	.short	(.L_13 - .L_12)
.L_12:
        /*0004*/ 	.word	0x00000082


	//----- nvinfo : EIATTR_KPARAM_INFO
	.align		4
.L_13:
        /*0008*/ 	.byte	0x04, 0x17
        /*000a*/ 	.short	(.L_15 - .L_14)
.L_14:
        /*000c*/ 	.word	0x00000000
        /*0010*/ 	.short	0x0004
        /*0012*/ 	.short	0x001c
        /*0014*/ 	.byte	0x00, 0xf0, 0x31, 0x00


	//----- nvinfo : EIATTR_KPARAM_INFO
	.align		4
.L_15:
        /*0018*/ 	.byte	0x04, 0x17
        /*001a*/ 	.short	(.L_17 - .L_16)
.L_16:
        /*001c*/ 	.word	0x00000000
        /*0020*/ 	.short	0x0003
        /*0022*/ 	.short	0x0018
        /*0024*/ 	.byte	0x00, 0xf0, 0x11, 0x00


	//----- nvinfo : EIATTR_KPARAM_INFO
	.align		4
.L_17:
        /*0028*/ 	.byte	0x04, 0x17
        /*002a*/ 	.short	(.L_19 - .L_18)
.L_18:
        /*002c*/ 	.word	0x00000000
        /*0030*/ 	.short	0x0002
        /*0032*/ 	.short	0x0010
        /*0034*/ 	.byte	0x00, 0xf5, 0x21, 0x00


	//----- nvinfo : EIATTR_KPARAM_INFO
	.align		4
.L_19:
        /*0038*/ 	.byte	0x04, 0x17
        /*003a*/ 	.short	(.L_21 - .L_20)
.L_20:
        /*003c*/ 	.word	0x00000000
        /*0040*/ 	.short	0x0001
        /*0042*/ 	.short	0x0008
        /*0044*/ 	.byte	0x00, 0xf5, 0x21, 0x00


	//----- nvinfo : EIATTR_KPARAM_INFO
	.align		4
.L_21:
        /*0048*/ 	.byte	0x04, 0x17
        /*004a*/ 	.short	(.L_23 - .L_22)
.L_22:
        /*004c*/ 	.word	0x00000000
        /*0050*/ 	.short	0x0000
        /*0052*/ 	.short	0x0000
        /*0054*/ 	.byte	0x00, 0xf5, 0x21, 0x00


	//----- nvinfo : EIATTR_SPARSE_MMA_MASK
	.align		4
.L_23:
        /*0058*/ 	.byte	0x03, 0x50
        /*005a*/ 	.short	0x0000


	//----- nvinfo : EIATTR_MAXREG_COUNT
	.align		4
        /*005c*/ 	.byte	0x03, 0x1b
        /*005e*/ 	.short	0x00ff


	//----- nvinfo : EIATTR_MERCURY_ISA_VERSION
	.align		4
        /*0060*/ 	.byte	0x03, 0x5f
        /*0062*/ 	.short	0x0101


	//----- nvinfo : EIATTR_VRC_CTA_INIT_COUNT
	.align		4
        /*0064*/ 	.byte	0x02, 0x4a
	.zero		1
	.zero		1


	//----- nvinfo : EIATTR_EXIT_INSTR_OFFSETS
	.align		4
        /*0068*/ 	.byte	0x04, 0x1c
        /*006a*/ 	.short	(.L_25 - .L_24)


	//   ....[0]....
.L_24:
        /*006c*/ 	.word	0x000000f0


	//   ....[1]....
        /*0070*/ 	.word	0x00000a30


	//----- nvinfo : EIATTR_CBANK_PARAM_SIZE
	.align		4
.L_25:
        /*0074*/ 	.byte	0x03, 0x19
        /*0076*/ 	.short	0x0028


	//----- nvinfo : EIATTR_PARAM_CBANK
	.align		4
        /*0078*/ 	.byte	0x04, 0x0a
        /*007a*/ 	.short	(.L_27 - .L_26)
	.align		4
.L_26:
        /*007c*/ 	.word	index@(.nv.constant0._Z20matrixMultiplySlicedPfS_S_i4dim3)
        /*0080*/ 	.short	0x0380
        /*0082*/ 	.short	0x0028


	//----- nvinfo : EIATTR_SW_WAR
	.align		4
.L_27:
        /*0084*/ 	.byte	0x04, 0x36
        /*0086*/ 	.short	(.L_29 - .L_28)
.L_28:
        /*0088*/ 	.word	0x00000008
.L_29:


//--------------------- .nv.info._Z14matrixMultiplyPfS_S_i --------------------------
	.section	.nv.info._Z14matrixMultiplyPfS_S_i,"",@"SHT_CUDA_INFO"
	.sectionflags	@""
	.align	4


	//----- nvinfo : EIATTR_CUDA_API_VERSION
	.align		4
        /*0000*/ 	.byte	0x04, 0x37
        /*0002*/ 	.short	(.L_31 - .L_30)
.L_30:
        /*0004*/ 	.word	0x00000082


	//----- nvinfo : EIATTR_KPARAM_INFO
	.align		4
.L_31:
        /*0008*/ 	.byte	0x04, 0x17
        /*000a*/ 	.short	(.L_33 - .L_32)
.L_32:
        /*000c*/ 	.word	0x00000000
        /*0010*/ 	.short	0x0003
        /*0012*/ 	.short	0x0018
        /*0014*/ 	.byte	0x00, 0xf0, 0x11, 0x00


	//----- nvinfo : EIATTR_KPARAM_INFO
	.align		4
.L_33:
        /*0018*/ 	.byte	0x04, 0x17
        /*001a*/ 	.short	(.L_35 - .L_34)
.L_34:
        /*001c*/ 	.word	0x00000000
        /*0020*/ 	.short	0x0002
        /*0022*/ 	.short	0x0010
        /*0024*/ 	.byte	0x00, 0xf5, 0x21, 0x00


	//----- nvinfo : EIATTR_KPARAM_INFO
	.align		4
.L_35:
        /*0028*/ 	.byte	0x04, 0x17
        /*002a*/ 	.short	(.L_37 - .L_36)
.L_36:
        /*002c*/ 	.word	0x00000000
        /*0030*/ 	.short	0x0001
        /*0032*/ 	.short	0x0008
        /*0034*/ 	.byte	0x00, 0xf5, 0x21, 0x00


	//----- nvinfo : EIATTR_KPARAM_INFO
	.align		4
.L_37:
        /*0038*/ 	.byte	0x04, 0x17
        /*003a*/ 	.short	(.L_39 - .L_38)
.L_38:
        /*003c*/ 	.word	0x00000000
        /*0040*/ 	.short	0x0000
        /*0042*/ 	.short	0x0000
        /*0044*/ 	.byte	0x00, 0xf5, 0x21, 0x00


	//----- nvinfo : EIATTR_SPARSE_MMA_MASK
	.align		4
.L_39:
        /*0048*/ 	.byte	0x03, 0x50
        /*004a*/ 	.short	0x0000


	//----- nvinfo : EIATTR_MAXREG_COUNT
	.align		4
        /*004c*/ 	.byte	0x03, 0x1b
        /*004e*/ 	.short	0x00ff


	//----- nvinfo : EIATTR_MERCURY_ISA_VERSION
	.align		4
        /*0050*/ 	.byte	0x03, 0x5f
        /*0052*/ 	.short	0x0101


	//----- nvinfo : EIATTR_VRC_CTA_INIT_COUNT
	.align		4
        /*0054*/ 	.byte	0x02, 0x4a
	.zero		1
	.zero		1


	//----- nvinfo : EIATTR_EXIT_INSTR_OFFSETS
	.align		4
        /*0058*/ 	.byte	0x04, 0x1c
        /*005a*/ 	.short	(.L_41 - .L_40)


	//   ....[0]....
.L_40:
        /*005c*/ 	.word	0x000000c0


	//   ....[1]....
        /*0060*/ 	.word	0x00000a90


	//----- nvinfo : EIATTR_CBANK_PARAM_SIZE
	.align		4
.L_41:
        /*0064*/ 	.byte	0x03, 0x19
        /*0066*/ 	.short	0x001c


	//----- nvinfo : EIATTR_PARAM_CBANK
	.align		4
        /*0068*/ 	.byte	0x04, 0x0a
        /*006a*/ 	.short	(.L_43 - .L_42)
	.align		4
.L_42:
        /*006c*/ 	.word	index@(.nv.constant0._Z14matrixMultiplyPfS_S_i)
        /*0070*/ 	.short	0x0380
        /*0072*/ 	.short	0x001c


	//----- nvinfo : EIATTR_SW_WAR
	.align		4
.L_43:
        /*0074*/ 	.byte	0x04, 0x36
        /*0076*/ 	.short	(.L_45 - .L_44)
.L_44:
        /*0078*/ 	.word	0x00000008
.L_45:


//--------------------- .nv.callgraph             --------------------------
	.section	.nv.callgraph,"",@"SHT_CUDA_CALLGRAPH"
	.align	4
	.sectionentsize	8
	.align		4
        /*0000*/ 	.word	0x00000000
	.align		4
        /*0004*/ 	.word	0xffffffff
	.align		4
        /*0008*/ 	.word	0x00000000
	.align		4
        /*000c*/ 	.word	0xfffffffe
	.align		4
        /*0010*/ 	.word	0x00000000
	.align		4
        /*0014*/ 	.word	0xfffffffd
	.align		4
        /*0018*/ 	.word	0x00000000
	.align		4
        /*001c*/ 	.word	0xfffffffc


//--------------------- .text._Z20matrixMultiplySlicedPfS_S_i4dim3 --------------------------
	.section	.text._Z20matrixMultiplySlicedPfS_S_i4dim3,"ax",@progbits
	.align	128
        .global         _Z20matrixMultiplySlicedPfS_S_i4dim3
        .type           _Z20matrixMultiplySlicedPfS_S_i4dim3,@function
        .size           _Z20matrixMultiplySlicedPfS_S_i4dim3,(.L_x_10 - _Z20matrixMultiplySlicedPfS_S_i4dim3)
        .other          _Z20matrixMultiplySlicedPfS_S_i4dim3,@"STO_CUDA_ENTRY STV_DEFAULT"
_Z20matrixMultiplySlicedPfS_S_i4dim3:
.text._Z20matrixMultiplySlicedPfS_S_i4dim3:
[----:B------:R-:W-:Y:S01]  /*0000*/  LDC R1, c[0x0][0x37c] ;  /* 0x0000df00ff017b82 */ /* 0x000fe20000000800 */
[----:B------:R-:W0:Y:S07]  /*0010*/  S2R R3, SR_TID.Y ;  /* 0x0000000000037919 */ /* 0x000e2e0000002200 */
[----:B------:R-:W1:Y:S01]  /*0020*/  S2UR UR5, SR_CTAID.Y ;  /* 0x00000000000579c3 */ /* 0x000e620000002600 */
[----:B------:R-:W1:Y:S01]  /*0030*/  LDCU UR6, c[0x0][0x3a0] ;  /* 0x00007400ff0677ac */ /* 0x000e620008000800 */
[----:B------:R-:W2:Y:S01]  /*0040*/  S2R R13, SR_TID.X ;  /* 0x00000000000d7919 */ /* 0x000ea20000002100 */
[----:B------:R-:W3:Y:S05]  /*0050*/  LDCU.64 UR18, c[0x0][0x398] ;  /* 0x00007300ff1277ac */ /* 0x000eea0008000a00 */
[----:B------:R-:W3:Y:S08]  /*0060*/  S2UR UR4, SR_CTAID.X ;  /* 0x00000000000479c3 */ /* 0x000ef00000002500 */
[----:B------:R-:W0:Y:S08]  /*0070*/  LDC R0, c[0x0][0x364] ;  /* 0x0000d900ff007b82 */ /* 0x000e300000000800 */
[----:B------:R-:W2:Y:S01]  /*0080*/  LDC R2, c[0x0][0x360] ;  /* 0x0000d800ff027b82 */ /* 0x000ea20000000800 */
[----:B-1----:R-:W-:-:S02]  /*0090*/  UIADD3 UR5, UPT, UPT, UR5, UR6, URZ ;  /* 0x0000000605057290 */ /* 0x002fc4000fffe0ff */
[----:B---3--:R-:W-:-:S04]  /*00a0*/  UIADD3 UR4, UPT, UPT, UR4, UR19, URZ ;  /* 0x0000001304047290 */ /* 0x008fc8000fffe0ff */
[----:B0-----:R-:W-:Y:S02]  /*00b0*/  IMAD R0, R0, UR5, R3 ;  /* 0x0000000500007c24 */ /* 0x001fe4000f8e0203 */
[----:B--2---:R-:W-:-:S05]  /*00c0*/  IMAD R13, R2, UR4, R13 ;  /* 0x00000004020d7c24 */ /* 0x004fca000f8e020d */
[----:B------:R-:W-:-:S04]  /*00d0*/  VIMNMX R2, PT, PT, R0, R13, !PT ;  /* 0x0000000d00027248 */ /* 0x000fc80007fe0100 */
[----:B------:R-:W-:-:S13]  /*00e0*/  ISETP.GE.AND P0, PT, R2, UR18, PT ;  /* 0x0000001202007c0c */ /* 0x000fda000bf06270 */
[----:B------:R-:W-:Y:S05]  /*00f0*/  @P0 EXIT ;  /* 0x000000000000094d */ /* 0x000fea0003800000 */
[----:B------:R-:W-:Y:S01]  /*0100*/  UISETP.GE.AND UP0, UPT, UR18, 0x1, UPT ;  /* 0x000000011200788c */ /* 0x000fe2000bf06270 */
[----:B------:R-:W-:Y:S01]  /*0110*/  HFMA2 R12, -RZ, RZ, 0, 0 ;  /* 0x00000000ff0c7431 */ /* 0x000fe200000001ff */
[----:B------:R-:W0:Y:S07]  /*0120*/  LDCU.64 UR16, c[0x0][0x358] ;  /* 0x00006b00ff1077ac */ /* 0x000e2e0008000a00 */
[----:B------:R-:W-:Y:S05]  /*0130*/  BRA.U !UP0, `(.L_x_0) ;  /* 0x00000009082c7547 */ /* 0x000fea000b800000 */
[----:B------:R-:W-:Y:S02]  /*0140*/  UISETP.GE.U32.AND UP0, UPT, UR18, 0x8, UPT ;  /* 0x000000081200788c */ /* 0x000fe4000bf06070 */
[----:B------:R-:W-:Y:S01]  /*0150*/  IMAD R14, R0, UR18, RZ ;  /* 0x00000012000e7c24 */ /* 0x000fe2000f8e02ff */
[----:B------:R-:W-:Y:S01]  /*0160*/  MOV R12, RZ ;  /* 0x000000ff000c7202 */ /* 0x000fe20000000f00 */
[----:B------:R-:W-:-:S05]  /*0170*/  UMOV UR4, URZ ;  /* 0x000000ff00047c82 */ /* 0x000fca0008000000 */
[----:B------:R-:W-:Y:S05]  /*0180*/  BRA.U !UP0, `(.L_x_1) ;  /* 0x0000000108f87547 */ /* 0x000fea000b800000 */
[----:B------:R-:W1:Y:S01]  /*0190*/  LDCU.64 UR20, c[0x0][0x388] ;  /* 0x00007100ff1477ac */ /* 0x000e620008000a00 */
[----:B------:R-:W-:Y:S02]  /*01a0*/  MOV R12, RZ ;  /* 0x000000ff000c7202 */ /* 0x000fe40000000f00 */
[----:B------:R-:W-:Y:S01]  /*01b0*/  MOV R15, R13 ;  /* 0x0000000d000f7202 */ /* 0x000fe20000000f00 */
[----:B------:R-:W-:-:S04]  /*01c0*/  ULOP3.LUT UR4, UR18, 0x7ffffff8, URZ, 0xc0, !UPT ;  /* 0x7ffffff812047892 */ /* 0x000fc8000f8ec0ff */
[----:B------:R-:W-:Y:S02]  /*01d0*/  UIADD3 UR4, UPT, UPT, -UR4, URZ, URZ ;  /* 0x000000ff04047290 */ /* 0x000fe4000fffe1ff */
[----:B-1----:R-:W-:Y:S02]  /*01e0*/  UIMAD.WIDE.U32 UR6, UR18, 0xc, UR20 ;  /* 0x0000000c120678a5 */ /* 0x002fe4000f8e0014 */
[----:B------:R-:W-:Y:S02]  /*01f0*/  UIMAD.WIDE.U32 UR8, UR18, 0x10, UR20 ;  /* 0x00000010120878a5 */ /* 0x000fe4000f8e0014 */
[----:B------:R-:W-:Y:S02]  /*0200*/  UIMAD.WIDE.U32 UR10, UR18, 0x14, UR20 ;  /* 0x00000014120a78a5 */ /* 0x000fe4000f8e0014 */
[----:B------:R-:W-:Y:S02]  /*0210*/  UIMAD.WIDE.U32 UR12, UR18, 0x18, UR20 ;  /* 0x00000018120c78a5 */ /* 0x000fe4000f8e0014 */
[----:B------:R-:W-:-:S12]  /*0220*/  UIMAD.WIDE.U32 UR14, UR18, 0x1c, UR20 ;  /* 0x0000001c120e78a5 */ /* 0x000fd8000f8e0014 */
.L_x_2:
[----:B------:R-:W1:Y:S01]  /*0230*/  LDC.64 R2, c[0x0][0x380] ;  /* 0x0000e000ff027b82 */ /* 0x000e620000000a00 */
[----:B------:R-:W-:Y:S01]  /*0240*/  HFMA2 R8, -RZ, RZ, 0, 2.384185791015625e-07 ;  /* 0x00000004ff087431 */ /* 0x000fe200000001ff */
[----:B------:R-:W-:Y:S02]  /*0250*/  UIMAD.WIDE.U32 UR24, UR18, 0x4, UR20 ;  /* 0x00000004121878a5 */ /* 0x000fe4000f8e0014 */
[----:B------:R-:W-:-:S04]  /*0260*/  UIMAD.WIDE.U32 UR22, UR18, 0x8, UR20 ;  /* 0x00000008121678a5 */ /* 0x000fc8000f8e0014 */
[----:B------:R-:W-:Y:S02]  /*0270*/  MOV R4, UR24 ;  /* 0x0000001800047c02 */ /* 0x000fe40008000f00 */
[----:B------:R-:W-:Y:S01]  /*0280*/  MOV R5, UR25 ;  /* 0x0000001900057c02 */ /* 0x000fe20008000f00 */
[C---:B------:R-:W-:Y:S01]  /*0290*/  IMAD.WIDE R8, R15.reuse, R8, UR20 ;  /* 0x000000140f087e25 */ /* 0x040fe2000f8e0208 */
[----:B------:R-:W-:Y:S02]  /*02a0*/  MOV R6, UR22 ;  /* 0x0000001600067c02 */ /* 0x000fe40008000f00 */
[----:B------:R-:W-:Y:S01]  /*02b0*/  MOV R7, UR23 ;  /* 0x0000001700077c02 */ /* 0x000fe20008000f00 */
[----:B------:R-:W-:Y:S01]  /*02c0*/  IMAD.WIDE R4, R15, 0x4, R4 ;  /* 0x000000040f047825 */ /* 0x000fe200078e0204 */
[----:B0-----:R0:W2:Y:S03]  /*02d0*/  LDG.E R20, desc[UR16][R8.64] ;  /* 0x0000001008147981 */ /* 0x0010a6000c1e1900 */
[----:B------:R-:W-:-:S02]  /*02e0*/  HFMA2 R10, -RZ, RZ, 0, 2.384185791015625e-07 ;  /* 0x00000004ff0a7431 */ /* 0x000fc400000001ff */
[----:B-1----:R-:W-:Y:S01]  /*02f0*/  IMAD.WIDE R2, R14, 0x4, R2 ;  /* 0x000000040e027825 */ /* 0x002fe200078e0202 */
[----:B------:R-:W-:Y:S01]  /*0300*/  MOV R24, 0x4 ;  /* 0x0000000400187802 */ /* 0x000fe20000000f00 */
[----:B------:R1:W3:Y:S04]  /*0310*/  LDG.E R19, desc[UR16][R4.64] ;  /* 0x0000001004137981 */ /* 0x0002e8000c1e1900 */
[----:B------:R-:W2:Y:S01]  /*0320*/  LDG.E R21, desc[UR16][R2.64] ;  /* 0x0000001002157981 */ /* 0x000ea2000c1e1900 */
[----:B------:R-:W-:-:S03]  /*0330*/  IMAD.WIDE R6, R15, 0x4, R6 ;  /* 0x000000040f067825 */ /* 0x000fc600078e0206 */
[----:B------:R-:W3:Y:S01]  /*0340*/  LDG.E R18, desc[UR16][R2.64+0x4] ;  /* 0x0000041002127981 */ /* 0x000ee2000c1e1900 */
[C---:B------:R-:W-:Y:S01]  /*0350*/  IMAD.WIDE R24, R15.reuse, R24, UR6 ;  /* 0x000000060f187e25 */ /* 0x040fe2000f8e0218 */
[----:B------:R-:W-:Y:S02]  /*0360*/  MOV R26, 0x4 ;  /* 0x00000004001a7802 */ /* 0x000fe40000000f00 */
[----:B------:R4:W5:Y:S01]  /*0370*/  LDG.E R17, desc[UR16][R6.64] ;  /* 0x0000001006117981 */ /* 0x000962000c1e1900 */
[----:B0-----:R-:W-:-:S03]  /*0380*/  IMAD.WIDE R8, R15, R10, UR8 ;  /* 0x000000080f087e25 */ /* 0x001fc6000f8e020a */
[----:B------:R-:W5:Y:S01]  /*0390*/  LDG.E R16, desc[UR16][R2.64+0x8] ;  /* 0x0000081002107981 */ /* 0x000f62000c1e1900 */
[----:B------:R-:W-:Y:S02]  /*03a0*/  HFMA2 R28, -RZ, RZ, 0, 2.384185791015625e-07 ;  /* 0x00000004ff1c7431 */ /* 0x000fe400000001ff */
[C---:B-1----:R-:W-:Y:S01]  /*03b0*/  IMAD.WIDE R4, R15.reuse, R26, UR10 ;  /* 0x0000000a0f047e25 */ /* 0x042fe2000f8e021a */
[----:B------:R-:W5:Y:S04]  /*03c0*/  LDG.E R23, desc[UR16][R24.64] ;  /* 0x0000001018177981 */ /* 0x000f68000c1e1900 */
[----:B------:R-:W5:Y:S01]  /*03d0*/  LDG.E R22, desc[UR16][R2.64+0xc] ;  /* 0x00000c1002167981 */ /* 0x000f62000c1e1900 */
[----:B----4-:R-:W-:-:S03]  /*03e0*/  IMAD.WIDE R6, R15, R10, UR12 ;  /* 0x0000000c0f067e25 */ /* 0x010fc6000f8e020a */
[----:B------:R-:W4:Y:S04]  /*03f0*/  LDG.E R9, desc[UR16][R8.64] ;  /* 0x0000001008097981 */ /* 0x000f28000c1e1900 */
[----:B------:R-:W4:Y:S01]  /*0400*/  LDG.E R26, desc[UR16][R2.64+0x10] ;  /* 0x00001010021a7981 */ /* 0x000f22000c1e1900 */
[----:B------:R-:W-:-:S03]  /*0410*/  IMAD.WIDE R10, R15, R28, UR14 ;  /* 0x0000000e0f0a7e25 */ /* 0x000fc6000f8e021c */
[----:B------:R-:W4:Y:S04]  /*0420*/  LDG.E R4, desc[UR16][R4.64] ;  /* 0x0000001004047981 */ /* 0x000f28000c1e1900 */
[----:B------:R-:W4:Y:S04]  /*0430*/  LDG.E R27, desc[UR16][R2.64+0x14] ;  /* 0x00001410021b7981 */ /* 0x000f28000c1e1900 */
[----:B------:R-:W4:Y:S04]  /*0440*/  LDG.E R7, desc[UR16][R6.64] ;  /* 0x0000001006077981 */ /* 0x000f28000c1e1900 */
[----:B------:R-:W4:Y:S04]  /*0450*/  LDG.E R24, desc[UR16][R2.64+0x18] ;  /* 0x0000181002187981 */ /* 0x000f28000c1e1900 */
[----:B------:R-:W4:Y:S04]  /*0460*/  LDG.E R10, desc[UR16][R10.64] ;  /* 0x000000100a0a7981 */ /* 0x000f28000c1e1900 */
[----:B------:R-:W4:Y:S01]  /*0470*/  LDG.E R28, desc[UR16][R2.64+0x1c] ;  /* 0x00001c10021c7981 */ /* 0x000f22000c1e1900 */
[----:B------:R-:W-:-:S04]  /*0480*/  UIADD3 UR4, UPT, UPT, UR4, 0x8, URZ ;  /* 0x0000000804047890 */ /* 0x000fc8000fffe0ff */
[----:B------:R-:W-:Y:S01]  /*0490*/  UISETP.NE.AND UP0, UPT, UR4, URZ, UPT ;  /* 0x000000ff0400728c */ /* 0x000fe2000bf05270 */
[----:B------:R-:W-:Y:S01]  /*04a0*/  IADD3 R14, PT, PT, R14, 0x8, RZ ;  /* 0x000000080e0e7810 */ /* 0x000fe20007ffe0ff */
[----:B--2---:R-:W-:-:S04]  /*04b0*/  FFMA R21, R21, R20, R12 ;  /* 0x0000001415157223 */ /* 0x004fc8000000000c */
[----:B---3--:R-:W-:-:S04]  /*04c0*/  FFMA R19, R18, R19, R21 ;  /* 0x0000001312137223 */ /* 0x008fc80000000015 */
[----:B-----5:R-:W-:-:S04]  /*04d0*/  FFMA R17, R16, R17, R19 ;  /* 0x0000001110117223 */ /* 0x020fc80000000013 */
[----:B------:R-:W-:-:S04]  /*04e0*/  FFMA R17, R22, R23, R17 ;  /* 0x0000001716117223 */ /* 0x000fc80000000011 */
[----:B----4-:R-:W-:-:S04]  /*04f0*/  FFMA R26, R26, R9, R17 ;  /* 0x000000091a1a7223 */ /* 0x010fc80000000011 */
[----:B------:R-:W-:Y:S01]  /*0500*/  FFMA R27, R27, R4, R26 ;  /* 0x000000041b1b7223 */ /* 0x000fe2000000001a */
[----:B------:R-:W-:-:S03]  /*0510*/  MOV R4, UR18 ;  /* 0x0000001200047c02 */ /* 0x000fc60008000f00 */
[----:B------:R-:W-:Y:S01]  /*0520*/  FFMA R7, R24, R7, R27 ;  /* 0x0000000718077223 */ /* 0x000fe2000000001b */
[----:B------:R-:W-:-:S03]  /*0530*/  LEA R15, R4, R15, 0x3 ;  /* 0x0000000f040f7211 */ /* 0x000fc600078e18ff */
[----:B------:R-:W-:Y:S01]  /*0540*/  FFMA R12, R28, R10, R7 ;  /* 0x0000000a1c0c7223 */ /* 0x000fe20000000007 */
[----:B------:R-:W-:Y:S06]  /*0550*/  BRA.U UP0, `(.L_x_2) ;  /* 0xfffffffd00347547 */ /* 0x000fec000b83ffff */
[----:B------:R-:W-:-:S12]  /*0560*/  ULOP3.LUT UR4, UR18, 0x7ffffff8, URZ, 0xc0, !UPT ;  /* 0x7ffffff812047892 */ /* 0x000fd8000f8ec0ff */
.L_x_1:
[----:B------:R-:W-:-:S04]  /*0570*/  ULOP3.LUT UR6, UR18, 0x7, URZ, 0xc0, !UPT ;  /* 0x0000000712067892 */ /* 0x000fc8000f8ec0ff */
[----:B------:R-:W-:-:S09]  /*0580*/  UISETP.NE.AND UP0, UPT, UR6, URZ, UPT ;  /* 0x000000ff0600728c */ /* 0x000fd2000bf05270 */
[----:B------:R-:W-:Y:S05]  /*0590*/  BRA.U !UP0, `(.L_x_0) ;  /* 0x0000000508147547 */ /* 0x000fea000b800000 */
[----:B------:R-:W-:Y:S01]  /*05a0*/  UISETP.GE.U32.AND UP0, UPT, UR6, 0x4, UPT ;  /* 0x000000040600788c */ /* 0x000fe2000bf06070 */
[----:B------:R-:W-:Y:S01]  /*05b0*/  IMAD R2, R0, UR18, RZ ;  /* 0x0000001200027c24 */ /* 0x000fe2000f8e02ff */
[----:B------:R-:W-:-:S04]  /*05c0*/  ULOP3.LUT UR5, UR18, 0x3, URZ, 0xc0, !UPT ;  /* 0x0000000312057892 */ /* 0x000fc8000f8ec0ff */
[----:B------:R-:W-:-:S03]  /*05d0*/  UISETP.NE.AND UP1, UPT, UR5, URZ, UPT ;  /* 0x000000ff0500728c */ /* 0x000fc6000bf25270 */
[----:B------:R-:W-:Y:S08]  /*05e0*/  BRA.U !UP0, `(.L_x_3) ;  /* 0x0000000108687547 */ /* 0x000ff0000b800000 */
[----:B------:R-:W1:Y:S01]  /*05f0*/  LDC.64 R6, c[0x0][0x388] ;  /* 0x0000e200ff067b82 */ /* 0x000e620000000a00 */
[----:B------:R-:W-:Y:S02]  /*0600*/  MOV R8, UR4 ;  /* 0x0000000400087c02 */ /* 0x000fe40008000f00 */
[----:B------:R-:W-:Y:S02]  /*0610*/  IADD3 R3, PT, PT, R2, UR4, RZ ;  /* 0x0000000402037c10 */ /* 0x000fe4000fffe0ff */
[----:B------:R-:W-:Y:S01]  /*0620*/  MOV R11, UR18 ;  /* 0x00000012000b7c02 */ /* 0x000fe20008000f00 */
[----:B------:R-:W-:Y:S02]  /*0630*/  IMAD R9, R8, UR18, R13 ;  /* 0x0000001208097c24 */ /* 0x000fe4000f8e020d */
[----:B------:R-:W2:Y:S01]  /*0640*/  LDC.64 R4, c[0x0][0x380] ;  /* 0x0000e000ff047b82 */ /* 0x000ea20000000a00 */
[----:B------:R-:W-:Y:S01]  /*0650*/  MOV R15, UR18 ;  /* 0x00000012000f7c02 */ /* 0x000fe20008000f00 */
[----:B-1----:R-:W-:Y:S01]  /*0660*/  IMAD.WIDE R6, R9, 0x4, R6 ;  /* 0x0000000409067825 */ /* 0x002fe200078e0206 */
[----:B------:R-:W-:-:S05]  /*0670*/  MOV R9, UR18 ;  /* 0x0000001200097c02 */ /* 0x000fca0008000f00 */
[----:B------:R-:W-:Y:S02]  /*0680*/  IMAD.WIDE.U32 R8, R9, 0x4, R6 ;  /* 0x0000000409087825 */ /* 0x000fe400078e0006 */
[----:B0-----:R-:W3:Y:S02]  /*0690*/  LDG.E R6, desc[UR16][R6.64] ;  /* 0x0000001006067981 */ /* 0x001ee4000c1e1900 */
[----:B--2---:R-:W-:-:S04]  /*06a0*/  IMAD.WIDE R4, R3, 0x4, R4 ;  /* 0x0000000403047825 */ /* 0x004fc800078e0204 */
[----:B------:R-:W-:Y:S01]  /*06b0*/  IMAD.WIDE.U32 R10, R11, 0x4, R8 ;  /* 0x000000040b0a7825 */ /* 0x000fe200078e0008 */
[----:B------:R-:W3:Y:S04]  /*06c0*/  LDG.E R3, desc[UR16][R4.64] ;  /* 0x0000001004037981 */ /* 0x000ee8000c1e1900 */
[----:B------:R-:W2:Y:S01]  /*06d0*/  LDG.E R8, desc[UR16][R8.64] ;  /* 0x0000001008087981 */ /* 0x000ea2000c1e1900 */
[----:B------:R-:W-:-:S03]  /*06e0*/  IMAD.WIDE.U32 R14, R15, 0x4, R10 ;  /* 0x000000040f0e7825 */ /* 0x000fc600078e000a */
[----:B------:R-:W2:Y:S04]  /*06f0*/  LDG.E R16, desc[UR16][R4.64+0x4] ;  /* 0x0000041004107981 */ /* 0x000ea8000c1e1900 */
[----:B------:R-:W4:Y:S04]  /*0700*/  LDG.E R17, desc[UR16][R10.64] ;  /* 0x000000100a117981 */ /* 0x000f28000c1e1900 */
[----:B------:R-:W4:Y:S04]  /*0710*/  LDG.E R18, desc[UR16][R4.64+0x8] ;  /* 0x0000081004127981 */ /* 0x000f28000c1e1900 */
[----:B------:R-:W5:Y:S04]  /*0720*/  LDG.E R20, desc[UR16][R4.64+0xc] ;  /* 0x00000c1004147981 */ /* 0x000f68000c1e1900 */
[----:B------:R-:W5:Y:S01]  /*0730*/  LDG.E R14, desc[UR16][R14.64] ;  /* 0x000000100e0e7981 */ /* 0x000f62000c1e1900 */
[----:B------:R-:W-:Y:S01]  /*0740*/  UIADD3 UR4, UPT, UPT, UR4, 0x4, URZ ;  /* 0x0000000404047890 */ /* 0x000fe2000fffe0ff */
[----:B---3--:R-:W-:-:S04]  /*0750*/  FFMA R3, R3, R6, R12 ;  /* 0x0000000603037223 */ /* 0x008fc8000000000c */
[----:B--2---:R-:W-:-:S04]  /*0760*/  FFMA R3, R16, R8, R3 ;  /* 0x0000000810037223 */ /* 0x004fc80000000003 */
[----:B----4-:R-:W-:-:S04]  /*0770*/  FFMA R3, R18, R17, R3 ;  /* 0x0000001112037223 */ /* 0x010fc80000000003 */
[----:B-----5:R-:W-:-:S07]  /*0780*/  FFMA R12, R20, R14, R3 ;  /* 0x0000000e140c7223 */ /* 0x020fce0000000003 */
.L_x_3:
[----:B------:R-:W-:Y:S05]  /*0790*/  BRA.U !UP1, `(.L_x_0) ;  /* 0x0000000109947547 */ /* 0x000fea000b800000 */
[----:B------:R-:W-:Y:S01]  /*07a0*/  UISETP.NE.AND UP0, UPT, UR5, 0x1, UPT ;  /* 0x000000010500788c */ /* 0x000fe2000bf05270 */
[----:B------:R-:W-:Y:S01]  /*07b0*/  MOV R4, UR4 ;  /* 0x0000000400047c02 */ /* 0x000fe20008000f00 */
[----:B------:R-:W-:Y:S02]  /*07c0*/  ULOP3.LUT UR5, UR18, 0x1, URZ, 0xc0, !UPT ;  /* 0x0000000112057892 */ /* 0x000fe4000f8ec0ff */
[----:B------:R-:W-:Y:S02]  /*07d0*/  MOV R5, UR18 ;  /* 0x0000001200057c02 */ /* 0x000fe40008000f00 */
[----:B------:R-:W-:Y:S01]  /*07e0*/  UISETP.NE.U32.AND UP1, UPT, UR5, 0x1, UPT ;  /* 0x000000010500788c */ /* 0x000fe2000bf25070 */
[----:B------:R-:W-:-:S04]  /*07f0*/  PLOP3.LUT P0, PT, PT, PT, UP0, 0x80, 0x8 ;  /* 0x000000000008781c */ /* 0x000fc80003f0f008 */
[----:B------:R-:W1:Y:S01]  /*0800*/  @UP0 LDCU.128 UR8, c[0x0][0x380] ;  /* 0x00007000ff0807ac */ /* 0x000e620008000c00 */
[----:B------:R-:W-:-:S05]  /*0810*/  PLOP3.LUT P1, PT, PT, PT, UP1, 0x80, 0x8 ;  /* 0x000000000008781c */ /* 0x000fca0003f2f018 */
[----:B------:R-:W2:Y:S03]  /*0820*/  @!UP1 LDCU.128 UR12, c[0x0][0x380] ;  /* 0x00007000ff0c97ac */ /* 0x000ea60008000c00 */
[----:B------:R-:W-:Y:S01]  /*0830*/  @P0 IMAD R3, R4, UR18, R13 ;  /* 0x0000001204030c24 */ /* 0x000fe2000f8e020d */
[----:B-1----:R-:W-:Y:S02]  /*0840*/  MOV R10, UR10 ;  /* 0x0000000a000a7c02 */ /* 0x002fe40008000f00 */
[----:B------:R-:W-:Y:S02]  /*0850*/  MOV R11, UR11 ;  /* 0x0000000b000b7c02 */ /* 0x000fe40008000f00 */
[----:B------:R-:W-:Y:S02]  /*0860*/  MOV R6, UR8 ;  /* 0x0000000800067c02 */ /* 0x000fe40008000f00 */
[----:B------:R-:W-:Y:S01]  /*0870*/  MOV R7, UR9 ;  /* 0x0000000900077c02 */ /* 0x000fe20008000f00 */
[----:B------:R-:W-:Y:S01]  /*0880*/  @P0 IMAD.WIDE R10, R3, 0x4, R10 ;  /* 0x00000004030a0825 */ /* 0x000fe200078e020a */
[----:B------:R-:W-:Y:S01]  /*0890*/  @P0 IADD3 R3, PT, PT, R2, UR4, RZ ;  /* 0x0000000402030c10 */ /* 0x000fe2000fffe0ff */
[----:B------:R-:W-:Y:S01]  /*08a0*/  @UP0 UIADD3 UR4, UPT, UPT, UR4, 0x2, URZ ;  /* 0x0000000204040890 */ /* 0x000fe2000fffe0ff */
[----:B--2---:R-:W-:-:S02]  /*08b0*/  MOV R8, UR12 ;  /* 0x0000000c00087c02 */ /* 0x004fc40008000f00 */
[----:B------:R-:W-:Y:S01]  /*08c0*/  MOV R9, UR13 ;  /* 0x0000000d00097c02 */ /* 0x000fe20008000f00 */
[----:B------:R-:W-:Y:S01]  /*08d0*/  @P0 IMAD.WIDE R6, R3, 0x4, R6 ;  /* 0x0000000403060825 */ /* 0x000fe200078e0206 */
[----:B------:R-:W-:Y:S01]  /*08e0*/  MOV R14, UR14 ;  /* 0x0000000e000e7c02 */ /* 0x000fe20008000f00 */
[----:B0-----:R-:W2:Y:S01]  /*08f0*/  @P0 LDG.E R16, desc[UR16][R10.64] ;  /* 0x000000100a100981 */ /* 0x001ea2000c1e1900 */
[----:B------:R-:W-:Y:S01]  /*0900*/  MOV R18, UR4 ;  /* 0x0000000400127c02 */ /* 0x000fe20008000f00 */
[----:B------:R-:W-:Y:S01]  /*0910*/  @P0 IMAD.WIDE.U32 R4, R5, 0x4, R10 ;  /* 0x0000000405040825 */ /* 0x000fe200078e000a */
[----:B------:R-:W-:Y:S01]  /*0920*/  @!P1 IADD3 R3, PT, PT, R2, UR4, RZ ;  /* 0x0000000402039c10 */ /* 0x000fe2000fffe0ff */
[----:B------:R-:W2:Y:S01]  /*0930*/  @P0 LDG.E R19, desc[UR16][R6.64] ;  /* 0x0000001006130981 */ /* 0x000ea2000c1e1900 */
[----:B------:R-:W-:Y:S01]  /*0940*/  MOV R15, UR15 ;  /* 0x0000000f000f7c02 */ /* 0x000fe20008000f00 */
[----:B------:R-:W-:Y:S02]  /*0950*/  @!P1 IMAD R17, R18, UR18, R13 ;  /* 0x0000001212119c24 */ /* 0x000fe4000f8e020d */
[----:B------:R-:W-:Y:S01]  /*0960*/  @!P1 IMAD.WIDE R2, R3, 0x4, R8 ;  /* 0x0000000403029825 */ /* 0x000fe200078e0208 */
[----:B------:R-:W3:Y:S03]  /*0970*/  @P0 LDG.E R21, desc[UR16][R6.64+0x4] ;  /* 0x0000041006150981 */ /* 0x000ee6000c1e1900 */
[----:B------:R-:W-:Y:S01]  /*0980*/  @!P1 IMAD.WIDE R8, R17, 0x4, R14 ;  /* 0x0000000411089825 */ /* 0x000fe200078e020e */
[----:B------:R-:W3:Y:S04]  /*0990*/  @P0 LDG.E R4, desc[UR16][R4.64] ;  /* 0x0000001004040981 */ /* 0x000ee8000c1e1900 */
[----:B------:R-:W4:Y:S04]  /*09a0*/  @!P1 LDG.E R3, desc[UR16][R2.64] ;  /* 0x0000001002039981 */ /* 0x000f28000c1e1900 */
[----:B------:R-:W4:Y:S01]  /*09b0*/  @!P1 LDG.E R8, desc[UR16][R8.64] ;  /* 0x0000001008089981 */ /* 0x000f22000c1e1900 */
[----:B--2---:R-:W-:-:S04]  /*09c0*/  @P0 FFMA R16, R19, R16, R12 ;  /* 0x0000001013100223 */ /* 0x004fc8000000000c */
[----:B---3--:R-:W-:-:S04]  /*09d0*/  @P0 FFMA R12, R21, R4, R16 ;  /* 0x00000004150c0223 */ /* 0x008fc80000000010 */
[----:B----4-:R-:W-:-:S07]  /*09e0*/  @!P1 FFMA R12, R3, R8, R12 ;  /* 0x00000008030c9223 */ /* 0x010fce000000000c */
.L_x_0:
[----:B------:R-:W1:Y:S01]  /*09f0*/  LDC.64 R2, c[0x0][0x390] ;  /* 0x0000e400ff027b82 */ /* 0x000e620000000a00 */
[----:B------:R-:W-:-:S04]  /*0a00*/  IMAD R13, R0, UR18, R13 ;  /* 0x00000012000d7c24 */ /* 0x000fc8000f8e020d */
[----:B-1----:R-:W-:-:S05]  /*0a10*/  IMAD.WIDE R2, R13, 0x4, R2 ;  /* 0x000000040d027825 */ /* 0x002fca00078e0202 */
[----:B0-----:R-:W-:Y:S01]  /*0a20*/  STG.E desc[UR16][R2.64], R12 ;  /* 0x0000000c02007986 */ /* 0x001fe2000c101910 */
[----:B------:R-:W-:Y:S05]  /*0a30*/  EXIT ;  /* 0x000000000000794d */ /* 0x000fea0003800000 */
.L_x_4:
[----:B------:R-:W-:-:S00]  /*0a40*/  BRA `(.L_x_4) ;  /* 0xfffffffc00fc7947 */ /* 0x000fc0000383ffff */
[----:B------:R-:W-:-:S00]  /*0a50*/  NOP ;  /* 0x0000000000007918 */ /* 0x000fc00000000000 */
        /* <DEDUP_REMOVED lines=10> */
.L_x_10:


//--------------------- .text._Z14matrixMultiplyPfS_S_i --------------------------
	.section	.text._Z14matrixMultiplyPfS_S_i,"ax",@progbits
	.align	128
        .global         _Z14matrixMultiplyPfS_S_i
        .type           _Z14matrixMultiplyPfS_S_i,@function
        .size           _Z14matrixMultiplyPfS_S_i,(.L_x_11 - _Z14matrixMultiplyPfS_S_i)
        .other          _Z14matrixMultiplyPfS_S_i,@"STO_CUDA_ENTRY STV_DEFAULT"
_Z14matrixMultiplyPfS_S_i:
.text._Z14matrixMultiplyPfS_S_i:
[----:B------:R-:W-:Y:S01]  /*0000*/  LDC R1, c[0x0][0x37c] ;  /* 0x0000df00ff017b82 */ /* 0x000fe20000000800 */
[----:B------:R-:W0:Y:S07]  /*0010*/  S2R R0, SR_TID.Y ;  /* 0x0000000000007919 */ /* 0x000e2e0000002200 */
[----:B------:R-:W0:Y:S01]  /*0020*/  S2UR UR4, SR_CTAID.Y ;  /* 0x00000000000479c3 */ /* 0x000e220000002600 */
[----:B------:R-:W1:Y:S01]  /*0030*/  LDCU UR20, c[0x0][0x398] ;  /* 0x00007300ff1477ac */ /* 0x000e620008000800 */
[----:B------:R-:W2:Y:S06]  /*0040*/  S2R R3, SR_TID.X ;  /* 0x0000000000037919 */ /* 0x000eac0000002100 */
[----:B------:R-:W0:Y:S08]  /*0050*/  LDC R13, c[0x0][0x364] ;  /* 0x0000d900ff0d7b82 */ /* 0x000e300000000800 */
[----:B------:R-:W2:Y:S08]  /*0060*/  S2UR UR5, SR_CTAID.X ;  /* 0x00000000000579c3 */ /* 0x000eb00000002500 */
[----:B------:R-:W2:Y:S01]  /*0070*/  LDC R2, c[0x0][0x360] ;  /* 0x0000d800ff027b82 */ /* 0x000ea20000000800 */
[----:B0-----:R-:W-:-:S02]  /*0080*/  IMAD R13, R13, UR4, R0 ;  /* 0x000000040d0d7c24 */ /* 0x001fc4000f8e0200 */
[----:B--2---:R-:W-:-:S05]  /*0090*/  IMAD R0, R2, UR5, R3 ;  /* 0x0000000502007c24 */ /* 0x004fca000f8e0203 */
[----:B------:R-:W-:-:S04]  /*00a0*/  VIMNMX R2, PT, PT, R13, R0, !PT ;  /* 0x000000000d027248 */ /* 0x000fc80007fe0100 */
[----:B-1----:R-:W-:-:S13]  /*00b0*/  ISETP.GE.AND P0, PT, R2, UR20, PT ;  /* 0x0000001402007c0c */ /* 0x002fda000bf06270 */
[----:B------:R-:W-:Y:S05]  /*00c0*/  @P0 EXIT ;  /* 0x000000000000094d */ /* 0x000fea0003800000 */
[----:B------:R-:W-:Y:S01]  /*00d0*/  UISETP.GE.U32.AND UP0, UPT, UR20, 0x8, UPT ;  /* 0x000000081400788c */ /* 0x000fe2000bf06070 */
[----:B------:R-:W-:Y:S02]  /*00e0*/  HFMA2 R12, -RZ, RZ, 0, 0 ;  /* 0x00000000ff0c7431 */ /* 0x000fe400000001ff */
[----:B------:R-:W-:Y:S01]  /*00f0*/  IMAD R13, R13, UR20, RZ ;  /* 0x000000140d0d7c24 */ /* 0x000fe2000f8e02ff */
[----:B------:R-:W-:Y:S01]  /*0100*/  UMOV UR4, URZ ;  /* 0x000000ff00047c82 */ /* 0x000fe20008000000 */
[----:B------:R-:W0:Y:S04]  /*0110*/  LDCU.64 UR18, c[0x0][0x358] ;  /* 0x00006b00ff1277ac */ /* 0x000e280008000a00 */
[----:B------:R-:W-:Y:S05]  /*0120*/  BRA.U !UP0, `(.L_x_5) ;  /* 0x0000000508047547 */ /* 0x000fea000b800000 */
[----:B------:R-:W1:Y:S01]  /*0130*/  LDCU.128 UR24, c[0x0][0x380] ;  /* 0x00007000ff1877ac */ /* 0x000e620008000c00 */
[----:B------:R-:W-:Y:S02]  /*0140*/  MOV R12, RZ ;  /* 0x000000ff000c7202 */ /* 0x000fe40000000f00 */
[----:B------:R-:W-:Y:S01]  /*0150*/  MOV R14, R0 ;  /* 0x00000000000e7202 */ /* 0x000fe20000000f00 */
[----:B------:R-:W-:-:S04]  /*0160*/  ULOP3.LUT UR4, UR20, 0x7ffffff8, URZ, 0xc0, !UPT ;  /* 0x7ffffff814047892 */ /* 0x000fc8000f8ec0ff */
[----:B------:R-:W-:Y:S01]  /*0170*/  UIADD3 UR5, UPT, UPT, -UR4, URZ, URZ ;  /* 0x000000ff04057290 */ /* 0x000fe2000fffe1ff */
[----:B-1----:R-:W-:Y:S01]  /*0180*/  MOV R2, UR24 ;  /* 0x0000001800027c02 */ /* 0x002fe20008000f00 */
[----:B------:R-:W-:Y:S01]  /*0190*/  UIMAD.WIDE UR6, UR20, 0x8, UR26 ;  /* 0x00000008140678a5 */ /* 0x000fe2000f8e021a */
[----:B------:R-:W-:Y:S01]  /*01a0*/  MOV R3, UR25 ;  /* 0x0000001900037c02 */ /* 0x000fe20008000f00 */
[----:B------:R-:W-:Y:S02]  /*01b0*/  UIMAD.WIDE UR8, UR20, 0xc, UR26 ;  /* 0x0000000c140878a5 */ /* 0x000fe4000f8e021a */
[----:B------:R-:W-:Y:S01]  /*01c0*/  UIMAD.WIDE UR10, UR20, 0x10, UR26 ;  /* 0x00000010140a78a5 */ /* 0x000fe2000f8e021a */
[----:B------:R-:W-:Y:S01]  /*01d0*/  IMAD.WIDE.U32 R2, R13, 0x4, R2 ;  /* 0x000000040d027825 */ /* 0x000fe200078e0002 */
[----:B------:R-:W-:Y:S02]  /*01e0*/  UIMAD.WIDE UR12, UR20, 0x14, UR26 ;  /* 0x00000014140c78a5 */ /* 0x000fe4000f8e021a */
[----:B------:R-:W-:Y:S01]  /*01f0*/  UIMAD.WIDE UR14, UR20, 0x18, UR26 ;  /* 0x00000018140e78a5 */ /* 0x000fe2000f8e021a */
[----:B------:R-:W-:Y:S01]  /*0200*/  IADD3 R2, P0, PT, R2, 0x10, RZ ;  /* 0x0000001002027810 */ /* 0x000fe20007f1e0ff */
[----:B------:R-:W-:-:S03]  /*0210*/  UIMAD.WIDE UR16, UR20, 0x1c, UR26 ;  /* 0x0000001c141078a5 */ /* 0x000fc6000f8e021a */
[----:B------:R-:W-:-:S09]  /*0220*/  IADD3.X R3, PT, PT, RZ, R3, RZ, P0, !PT ;  /* 0x00000003ff037210 */ /* 0x000fd200007fe4ff */
.L_x_6:
[----:B------:R-:W-:Y:S01]  /*0230*/  UIMAD.WIDE UR22, UR20, 0x4, UR26 ;  /* 0x00000004141678a5 */ /* 0x000fe2000f8e021a */
[----:B------:R-:W-:Y:S02]  /*0240*/  IMAD.MOV.U32 R23, RZ, RZ, 0x4 ;  /* 0x00000004ff177424 */ /* 0x000fe400078e00ff */
[----:B------:R-:W-:Y:S01]  /*0250*/  HFMA2 R11, -RZ, RZ, 0, 2.384185791015625e-07 ;  /* 0x00000004ff0b7431 */ /* 0x000fe200000001ff */
[----:B------:R-:W-:Y:S01]  /*0260*/  MOV R25, 0x4 ;  /* 0x0000000400197802 */ /* 0x000fe20000000f00 */
[----:B0-----:R-:W2:Y:S01]  /*0270*/  LDG.E R21, desc[UR18][R2.64+-0x10] ;  /* 0xfffff01202157981 */ /* 0x001ea2000c1e1900 */
[C---:B------:R-:W-:Y:S01]  /*0280*/  IMAD.WIDE R22, R14.reuse, R23, UR26 ;  /* 0x0000001a0e167e25 */ /* 0x040fe2000f8e0217 */
[----:B------:R-:W-:Y:S02]  /*0290*/  MOV R8, UR22 ;  /* 0x0000001600087c02 */ /* 0x000fe40008000f00 */
[----:B------:R-:W-:Y:S01]  /*02a0*/  MOV R9, UR23 ;  /* 0x0000001700097c02 */ /* 0x000fe20008000f00 */
[----:B------:R-:W3:Y:S02]  /*02b0*/  LDG.E R19, desc[UR18][R2.64+-0xc] ;  /* 0xfffff41202137981 */ /* 0x000ee4000c1e1900 */
[----:B------:R-:W-:-:S02]  /*02c0*/  IMAD.WIDE R8, R14, 0x4, R8 ;  /* 0x000000040e087825 */ /* 0x000fc400078e0208 */
[----:B------:R-:W2:Y:S01]  /*02d0*/  LDG.E R22, desc[UR18][R22.64] ;  /* 0x0000001216167981 */ /* 0x000ea2000c1e1900 */
[----:B------:R-:W-:Y:S01]  /*02e0*/  MOV R5, 0x4 ;  /* 0x0000000400057802 */ /* 0x000fe20000000f00 */
[C---:B------:R-:W-:Y:S02]  /*02f0*/  IMAD.WIDE R24, R14.reuse, R25, UR6 ;  /* 0x000000060e187e25 */ /* 0x040fe4000f8e0219 */
[----:B------:R0:W3:Y:S02]  /*0300*/  LDG.E R20, desc[UR18][R8.64] ;  /* 0x0000001208147981 */ /* 0x0000e4000c1e1900 */
[----:B------:R-:W-:Y:S02]  /*0310*/  IMAD.WIDE R10, R14, R11, UR8 ;  /* 0x000000080e0a7e25 */ /* 0x000fe4000f8e020b */
[----:B------:R-:W4:Y:S04]  /*0320*/  LDG.E R18, desc[UR18][R24.64] ;  /* 0x0000001218127981 */ /* 0x000f28000c1e1900 */
[----:B------:R-:W4:Y:S01]  /*0330*/  LDG.E R17, desc[UR18][R2.64+-0x8] ;  /* 0xfffff81202117981 */ /* 0x000f22000c1e1900 */
[----:B0-----:R-:W-:-:S02]  /*0340*/  HFMA2 R9, -RZ, RZ, 0, 2.384185791015625e-07 ;  /* 0x00000004ff097431 */ /* 0x001fc400000001ff */
[----:B------:R-:W-:Y:S01]  /*0350*/  IMAD.MOV.U32 R7, RZ, RZ, 0x4 ;  /* 0x00000004ff077424 */ /* 0x000fe200078e00ff */
[----:B------:R0:W5:Y:S01]  /*0360*/  LDG.E R16, desc[UR18][R10.64] ;  /* 0x000000120a107981 */ /* 0x000162000c1e1900 */
[----:B------:R-:W-:-:S03]  /*0370*/  IMAD.WIDE R4, R14, R5, UR10 ;  /* 0x0000000a0e047e25 */ /* 0x000fc6000f8e0205 */
[----:B------:R-:W5:Y:S01]  /*0380*/  LDG.E R15, desc[UR18][R2.64+-0x4] ;  /* 0xfffffc12020f7981 */ /* 0x000f62000c1e1900 */
[C---:B------:R-:W-:Y:S01]  /*0390*/  IMAD.WIDE R6, R14.reuse, R7, UR12 ;  /* 0x0000000c0e067e25 */ /* 0x040fe2000f8e0207 */
[----:B------:R-:W-:Y:S02]  /*03a0*/  MOV R27, 0x4 ;  /* 0x00000004001b7802 */ /* 0x000fe40000000f00 */
[----:B------:R1:W5:Y:S01]  /*03b0*/  LDG.E R4, desc[UR18][R4.64] ;  /* 0x0000001204047981 */ /* 0x000362000c1e1900 */
[----:B------:R-:W-:-:S03]  /*03c0*/  IMAD.WIDE R8, R14, R9, UR14 ;  /* 0x0000000e0e087e25 */ /* 0x000fc6000f8e0209 */
[----:B------:R-:W5:Y:S01]  /*03d0*/  LDG.E R23, desc[UR18][R2.64] ;  /* 0x0000001202177981 */ /* 0x000f62000c1e1900 */
[----:B0-----:R-:W-:-:S03]  /*03e0*/  IMAD.WIDE R10, R14, R27, UR16 ;  /* 0x000000100e0a7e25 */ /* 0x001fc6000f8e021b */
[----:B------:R-:W5:Y:S04]  /*03f0*/  LDG.E R7, desc[UR18][R6.64] ;  /* 0x0000001206077981 */ /* 0x000f68000c1e1900 */
[----:B------:R-:W5:Y:S04]  /*0400*/  LDG.E R24, desc[UR18][R2.64+0x4] ;  /* 0x0000041202187981 */ /* 0x000f68000c1e1900 */
[----:B------:R-:W5:Y:S04]  /*0410*/  LDG.E R8, desc[UR18][R8.64] ;  /* 0x0000001208087981 */ /* 0x000f68000c1e1900 */
[----:B------:R-:W5:Y:S04]  /*0420*/  LDG.E R25, desc[UR18][R2.64+0x8] ;  /* 0x0000081202197981 */ /* 0x000f68000c1e1900 */
[----:B------:R-:W5:Y:S04]  /*0430*/  LDG.E R10, desc[UR18][R10.64] ;  /* 0x000000120a0a7981 */ /* 0x000f68000c1e1900 */
[----:B------:R0:W5:Y:S01]  /*0440*/  LDG.E R27, desc[UR18][R2.64+0xc] ;  /* 0x00000c12021b7981 */ /* 0x000162000c1e1900 */
[----:B------:R-:W-:-:S04]  /*0450*/  UIADD3 UR5, UPT, UPT, UR5, 0x8, URZ ;  /* 0x0000000805057890 */ /* 0x000fc8000fffe0ff */
[----:B------:R-:W-:Y:S01]  /*0460*/  UISETP.NE.AND UP0, UPT, UR5, URZ, UPT ;  /* 0x000000ff0500728c */ /* 0x000fe2000bf05270 */
[----:B-1----:R-:W-:Y:S02]  /*0470*/  MOV R5, UR20 ;  /* 0x0000001400057c02 */ /* 0x002fe40008000f00 */
[----:B0-----:R-:W-:Y:S02]  /*0480*/  IADD3 R2, P0, PT, R2, 0x20, RZ ;  /* 0x0000002002027810 */ /* 0x001fe40007f1e0ff */
[----:B------:R-:W-:Y:S02]  /*0490*/  LEA R14, R5, R14, 0x3 ;  /* 0x0000000e050e7211 */ /* 0x000fe400078e18ff */
[----:B------:R-:W-:Y:S01]  /*04a0*/  IADD3.X R3, PT, PT, RZ, R3, RZ, P0, !PT ;  /* 0x00000003ff037210 */ /* 0x000fe200007fe4ff */
[----:B--2---:R-:W-:-:S04]  /*04b0*/  FFMA R22, R21, R22, R12 ;  /* 0x0000001615167223 */ /* 0x004fc8000000000c */
[----:B---3--:R-:W-:-:S04]  /*04c0*/  FFMA R20, R19, R20, R22 ;  /* 0x0000001413147223 */ /* 0x008fc80000000016 */
[----:B----4-:R-:W-:-:S04]  /*04d0*/  FFMA R18, R17, R18, R20 ;  /* 0x0000001211127223 */ /* 0x010fc80000000014 */
[----:B-----5:R-:W-:-:S04]  /*04e0*/  FFMA R16, R15, R16, R18 ;  /* 0x000000100f107223 */ /* 0x020fc80000000012 */
[----:B------:R-:W-:-:S04]  /*04f0*/  FFMA R23, R23, R4, R16 ;  /* 0x0000000417177223 */ /* 0x000fc80000000010 */
[----:B------:R-:W-:-:S04]  /*0500*/  FFMA R24, R24, R7, R23 ;  /* 0x0000000718187223 */ /* 0x000fc80000000017 */
[----:B------:R-:W-:-:S04]  /*0510*/  FFMA R8, R25, R8, R24 ;  /* 0x0000000819087223 */ /* 0x000fc80000000018 */
[----:B------:R-:W-:Y:S01]  /*0520*/  FFMA R12, R27, R10, R8 ;  /* 0x0000000a1b0c7223 */ /* 0x000fe20000000008 */
[----:B------:R-:W-:Y:S06]  /*0530*/  BRA.U UP0, `(.L_x_6) ;  /* 0xfffffffd003c7547 */ /* 0x000fec000b83ffff */
.L_x_5:
[----:B------:R-:W-:-:S04]  /*0540*/  ULOP3.LUT UR6, UR20, 0x7, URZ, 0xc0, !UPT ;  /* 0x0000000714067892 */ /* 0x000fc8000f8ec0ff */
[----:B------:R-:W-:-:S09]  /*0550*/  UISETP.NE.AND UP0, UPT, UR6, URZ, UPT ;  /* 0x000000ff0600728c */ /* 0x000fd2000bf05270 */
[----:B------:R-:W-:Y:S05]  /*0560*/  BRA.U !UP0, `(.L_x_7) ;  /* 0x0000000508387547 */ /* 0x000fea000b800000 */
[----:B------:R-:W-:Y:S02]  /*0570*/  UISETP.GE.U32.AND UP0, UPT, UR6, 0x4, UPT ;  /* 0x000000040600788c */ /* 0x000fe4000bf06070 */
[----:B------:R-:W-:-:S04]  /*0580*/  ULOP3.LUT UR5, UR20, 0x3, URZ, 0xc0, !UPT ;  /* 0x0000000314057892 */ /* 0x000fc8000f8ec0ff */
[----:B------:R-:W-:-:S03]  /*0590*/  UISETP.NE.AND UP1, UPT, UR5, URZ, UPT ;  /* 0x000000ff0500728c */ /* 0x000fc6000bf25270 */
[----:B------:R-:W-:Y:S08]  /*05a0*/  BRA.U !UP0, `(.L_x_8) ;  /* 0x00000001087c7547 */ /* 0x000ff0000b800000 */
[----:B------:R-:W1:Y:S01]  /*05b0*/  LDC.64 R6, c[0x0][0x388] ;  /* 0x0000e200ff067b82 */ /* 0x000e620000000a00 */
[----:B------:R-:W2:Y:S01]  /*05c0*/  LDCU.64 UR6, c[0x0][0x380] ;  /* 0x00007000ff0677ac */ /* 0x000ea20008000a00 */
[----:B------:R-:W-:Y:S01]  /*05d0*/  IMAD.U32 R9, RZ, RZ, UR4 ;  /* 0x00000004ff097e24 */ /* 0x000fe2000f8e00ff */
[C---:B------:R-:W-:Y:S02]  /*05e0*/  IADD3 R3, PT, PT, R13.reuse, UR4, RZ ;  /* 0x000000040d037c10 */ /* 0x040fe4000fffe0ff */
[----:B------:R-:W-:Y:S01]  /*05f0*/  IADD3 R10, P0, PT, R13, UR4, RZ ;  /* 0x000000040d0a7c10 */ /* 0x000fe2000ff1e0ff */
[----:B------:R-:W-:Y:S01]  /*0600*/  IMAD R9, R9, UR20, R0 ;  /* 0x0000001409097c24 */ /* 0x000fe2000f8e0200 */
[----:B------:R-:W-:Y:S01]  /*0610*/  MOV R11, UR20 ;  /* 0x00000014000b7c02 */ /* 0x000fe20008000f00 */
[----:B------:R-:W3:Y:S01]  /*0620*/  LDC.64 R4, c[0x0][0x380] ;  /* 0x0000e000ff047b82 */ /* 0x000ee20000000a00 */
[----:B------:R-:W-:Y:S01]  /*0630*/  MOV R15, UR20 ;  /* 0x00000014000f7c02 */ /* 0x000fe20008000f00 */
[----:B-1----:R-:W-:Y:S01]  /*0640*/  IMAD.WIDE R6, R9, 0x4, R6 ;  /* 0x0000000409067825 */ /* 0x002fe200078e0206 */
[----:B------:R-:W-:-:S05]  /*0650*/  MOV R9, UR20 ;  /* 0x0000001400097c02 */ /* 0x000fca0008000f00 */
[----:B------:R-:W-:Y:S02]  /*0660*/  IMAD.WIDE R8, R9, 0x4, R6 ;  /* 0x0000000409087825 */ /* 0x000fe400078e0206 */
[----:B0-----:R-:W4:Y:S02]  /*0670*/  LDG.E R6, desc[UR18][R6.64] ;  /* 0x0000001206067981 */ /* 0x001f24000c1e1900 */
[----:B---3--:R-:W-:Y:S01]  /*0680*/  IMAD.WIDE.U32 R4, R3, 0x4, R4 ;  /* 0x0000000403047825 */ /* 0x008fe200078e0004 */
[----:B------:R-:W-:Y:S01]  /*0690*/  IADD3.X R3, PT, PT, RZ, RZ, RZ, P0, !PT ;  /* 0x000000ffff037210 */ /* 0x000fe200007fe4ff */
[----:B------:R-:W3:Y:S01]  /*06a0*/  LDG.E R17, desc[UR18][R8.64] ;  /* 0x0000001208117981 */ /* 0x000ee2000c1e1900 */
[----:B--2---:R-:W-:-:S03]  /*06b0*/  LEA R2, P0, R10, UR6, 0x2 ;  /* 0x000000060a027c11 */ /* 0x004fc6000f8010ff */
[----:B------:R-:W4:Y:S01]  /*06c0*/  LDG.E R5, desc[UR18][R4.64] ;  /* 0x0000001204057981 */ /* 0x000f22000c1e1900 */
[----:B------:R-:W-:Y:S01]  /*06d0*/  LEA.HI.X R3, R10, UR7, R3, 0x2, P0 ;  /* 0x000000070a037c11 */ /* 0x000fe200080f1403 */
[----:B------:R-:W-:-:S04]  /*06e0*/  IMAD.WIDE R10, R11, 0x4, R8 ;  /* 0x000000040b0a7825 */ /* 0x000fc800078e0208 */
[----:B------:R-:W3:Y:S01]  /*06f0*/  LDG.E R16, desc[UR18][R2.64+0x4] ;  /* 0x0000041202107981 */ /* 0x000ee2000c1e1900 */
[----:B------:R-:W-:-:S03]  /*0700*/  IMAD.WIDE R14, R15, 0x4, R10 ;  /* 0x000000040f0e7825 */ /* 0x000fc600078e020a */
[----:B------:R-:W2:Y:S04]  /*0710*/  LDG.E R19, desc[UR18][R10.64] ;  /* 0x000000120a137981 */ /* 0x000ea8000c1e1900 */
[----:B------:R-:W2:Y:S04]  /*0720*/  LDG.E R18, desc[UR18][R2.64+0x8] ;  /* 0x0000081202127981 */ /* 0x000ea8000c1e1900 */
[----:B------:R-:W5:Y:S04]  /*0730*/  LDG.E R20, desc[UR18][R2.64+0xc] ;  /* 0x00000c1202147981 */ /* 0x000f68000c1e1900 */
[----:B------:R-:W5:Y:S01]  /*0740*/  LDG.E R14, desc[UR18][R14.64] ;  /* 0x000000120e0e7981 */ /* 0x000f62000c1e1900 */
[----:B------:R-:W-:Y:S01]  /*0750*/  UIADD3 UR4, UPT, UPT, UR4, 0x4, URZ ;  /* 0x0000000404047890 */ /* 0x000fe2000fffe0ff */
[----:B----4-:R-:W-:-:S04]  /*0760*/  FFMA R5, R5, R6, R12 ;  /* 0x0000000605057223 */ /* 0x010fc8000000000c */
[----:B---3--:R-:W-:-:S04]  /*0770*/  FFMA R5, R16, R17, R5 ;  /* 0x0000001110057223 */ /* 0x008fc80000000005 */
[----:B--2---:R-:W-:-:S04]  /*0780*/  FFMA R5, R18, R19, R5 ;  /* 0x0000001312057223 */ /* 0x004fc80000000005 */
[----:B-----5:R-:W-:-:S07]  /*0790*/  FFMA R12, R20, R14, R5 ;  /* 0x0000000e140c7223 */ /* 0x020fce0000000005 */
.L_x_8:
        /* <DEDUP_REMOVED lines=8> */
[----:B------:R-:W-:Y:S01]  /*0820*/  PLOP3.LUT P0, PT, PT, PT, UP1, 0x80, 0x8 ;  /* 0x000000000008781c */ /* 0x000fe20003f0f018 */
[----:B------:R-:W2:Y:S04]  /*0830*/  @UP0 LDCU.64 UR6, c[0x0][0x380] ;  /* 0x00007000ff0607ac */ /* 0x000ea80008000a00 */
[----:B------:R-:W3:Y:S03]  /*0840*/  @!UP1 LDCU.128 UR12, c[0x0][0x380] ;  /* 0x00007000ff0c97ac */ /* 0x000ee60008000c00 */
[C---:B------:R-:W-:Y:S02]  /*0850*/  @P1 IADD3 R3, PT, PT, R13.reuse, UR4, RZ ;  /* 0x000000040d031c10 */ /* 0x040fe4000fffe0ff */
[----:B------:R-:W-:Y:S01]  /*0860*/  @P1 IADD3 R6, P2, PT, R13, UR4, RZ ;  /* 0x000000040d061c10 */ /* 0x000fe2000ff5e0ff */
[----:B------:R-:W-:Y:S01]  /*0870*/  @UP0 UIADD3 UR4, UPT, UPT, UR4, 0x2, URZ ;  /* 0x0000000204040890 */ /* 0x000fe2000fffe0ff */
[----:B-1----:R-:W-:Y:S01]  /*0880*/  MOV R11, UR9 ;  /* 0x00000009000b7c02 */ /* 0x002fe20008000f00 */
[----:B------:R-:W-:Y:S01]  /*0890*/  IMAD.U32 R10, RZ, RZ, UR8 ;  /* 0x00000008ff0a7e24 */ /* 0x000fe2000f8e00ff */
[----:B------:R-:W-:-:S02]  /*08a0*/  MOV R4, UR10 ;  /* 0x0000000a00047c02 */ /* 0x000fc40008000f00 */
[----:B------:R-:W-:Y:S01]  /*08b0*/  MOV R5, UR11 ;  /* 0x0000000b00057c02 */ /* 0x000fe20008000f00 */
[----:B------:R-:W-:-:S04]  /*08c0*/  @P1 IMAD.WIDE.U32 R10, R3, 0x4, R10 ;  /* 0x00000004030a1825 */ /* 0x000fc800078e000a */
[----:B------:R-:W-:Y:S01]  /*08d0*/  @P1 IMAD R3, R7, UR20, R0 ;  /* 0x0000001407031c24 */ /* 0x000fe2000f8e0200 */
[----:B------:R-:W-:Y:S01]  /*08e0*/  @P1 IADD3.X R7, PT, PT, RZ, RZ, RZ, P2, !PT ;  /* 0x000000ffff071210 */ /* 0x000fe200017fe4ff */
[----:B------:R-:W-:Y:S01]  /*08f0*/  IMAD.U32 R19, RZ, RZ, UR4 ;  /* 0x00000004ff137e24 */ /* 0x000fe2000f8e00ff */
[C---:B--2---:R-:W-:Y:S01]  /*0900*/  @P1 LEA R2, P2, R6.reuse, UR6, 0x2 ;  /* 0x0000000606021c11 */ /* 0x044fe2000f8410ff */
[----:B------:R-:W-:Y:S01]  /*0910*/  @P1 IMAD.WIDE R4, R3, 0x4, R4 ;  /* 0x0000000403041825 */ /* 0x000fe200078e0204 */
[----:B------:R-:W-:Y:S01]  /*0920*/  @!P0 IADD3 R17, PT, PT, R13, UR4, RZ ;  /* 0x000000040d118c10 */ /* 0x000fe2000fffe0ff */
[----:B0-----:R-:W2:Y:S01]  /*0930*/  @P1 LDG.E R11, desc[UR18][R10.64] ;  /* 0x000000120a0b1981 */ /* 0x001ea2000c1e1900 */
[----:B------:R-:W-:Y:S01]  /*0940*/  @P1 LEA.HI.X R3, R6, UR7, R7, 0x2, P2 ;  /* 0x0000000706031c11 */ /* 0x000fe200090f1407 */
[----:B------:R-:W-:Y:S01]  /*0950*/  @!P0 IMAD R19, R19, UR20, R0 ;  /* 0x0000001413138c24 */ /* 0x000fe2000f8e0200 */
[----:B---3--:R-:W-:Y:S01]  /*0960*/  MOV R6, UR12 ;  /* 0x0000000c00067c02 */ /* 0x008fe20008000f00 */
[----:B------:R-:W-:Y:S01]  /*0970*/  @P1 IMAD.WIDE R14, R15, 0x4, R4 ;  /* 0x000000040f0e1825 */ /* 0x000fe200078e0204 */
[----:B------:R-:W-:Y:S01]  /*0980*/  MOV R7, UR13 ;  /* 0x0000000d00077c02 */ /* 0x000fe20008000f00 */
[----:B------:R-:W2:Y:S01]  /*0990*/  @P1 LDG.E R4, desc[UR18][R4.64] ;  /* 0x0000001204041981 */ /* 0x000ea2000c1e1900 */
[----:B------:R-:W-:-:S02]  /*09a0*/  MOV R8, UR14 ;  /* 0x0000000e00087c02 */ /* 0x000fc40008000f00 */
[----:B------:R-:W-:Y:S01]  /*09b0*/  MOV R9, UR15 ;  /* 0x0000000f00097c02 */ /* 0x000fe20008000f00 */
[----:B------:R-:W-:Y:S01]  /*09c0*/  @!P0 IMAD.WIDE.U32 R6, R17, 0x4, R6 ;  /* 0x0000000411068825 */ /* 0x000fe200078e0006 */
        /* <DEDUP_REMOVED lines=8> */
.L_x_7:
[----:B------:R-:W1:Y:S01]  /*0a50*/  LDC.64 R2, c[0x0][0x390] ;  /* 0x0000e400ff027b82 */ /* 0x000e620000000a00 */
[----:B------:R-:W-:-:S05]  /*0a60*/  IADD3 R13, PT, PT, R0, R13, RZ ;  /* 0x0000000d000d7210 */ /* 0x000fca0007ffe0ff */
[----:B-1----:R-:W-:-:S05]  /*0a70*/  IMAD.WIDE R2, R13, 0x4, R2 ;  /* 0x000000040d027825 */ /* 0x002fca00078e0202 */
[----:B0-----:R-:W-:Y:S01]  /*0a80*/  STG.E desc[UR18][R2.64], R12 ;  /* 0x0000000c02007986 */ /* 0x001fe2000c101912 */
[----:B------:R-:W-:Y:S05]  /*0a90*/  EXIT ;  /* 0x000000000000794d */ /* 0x000fea0003800000 */
.L_x_9:
        /* <DEDUP_REMOVED lines=14> */
.L_x_11:


//--------------------- .nv.shared.reserved.0     --------------------------
	.section	.nv.shared.reserved.0,"aw",@nobits
	.weak		__nv_reservedSMEM_offset_0_alias
	.size		__nv_reservedSMEM_offset_0_alias, 0, 64
	.other		__nv_reservedSMEM_offset_0_alias,@"STO_CUDA_RESERVED_SHARED STV_DEFAULT"
__nv_reservedSMEM_offset_0_alias:
	.zero		0
	.zero		64


//--------------------- .nv.constant0._Z20matrixMultiplySlicedPfS_S_i4dim3 --------------------------
	.section	.nv.constant0._Z20matrixMultiplySlicedPfS_S_i4dim3,"a",@progbits
	.sectionflags	@""
	.align	4
.nv.constant0._Z20matrixMultiplySlicedPfS_S_i4dim3:
	.zero		936


//--------------------- .nv.constant0._Z14matrixMultiplyPfS_S_i --------------------------
	.section	.nv.constant0._Z14matrixMultiplyPfS_S_i,"a",@progbits
	.sectionflags	@""
	.align	4
.nv.constant0._Z14matrixMultiplyPfS_S_i:
	.zero		924


//--------------------- SYMBOLS --------------------------

	.type		.nv.reservedSmem.offset0,@object
	.size		.nv.reservedSmem.offset0,0x4
